//
// Generated by NVIDIA NVVM Compiler
//
// Compiler Build ID: CL-36424714
// Cuda compilation tools, release 13.0, V13.0.88
// Based on NVVM 20.0.0
//

.version 9.0
.target sm_100
.address_size 64

	// .globl	_Z13conv3d_kernelPKfS0_Pfiiiiiiiii

.visible .entry _Z13conv3d_kernelPKfS0_Pfiiiiiiiii(
	.param .u64 .ptr .align 1 _Z13conv3d_kernelPKfS0_Pfiiiiiiiii_param_0,
	.param .u64 .ptr .align 1 _Z13conv3d_kernelPKfS0_Pfiiiiiiiii_param_1,
	.param .u64 .ptr .align 1 _Z13conv3d_kernelPKfS0_Pfiiiiiiiii_param_2,
	.param .u32 _Z13conv3d_kernelPKfS0_Pfiiiiiiiii_param_3,
	.param .u32 _Z13conv3d_kernelPKfS0_Pfiiiiiiiii_param_4,
	.param .u32 _Z13conv3d_kernelPKfS0_Pfiiiiiiiii_param_5,
	.param .u32 _Z13conv3d_kernelPKfS0_Pfiiiiiiiii_param_6,
	.param .u32 _Z13conv3d_kernelPKfS0_Pfiiiiiiiii_param_7,
	.param .u32 _Z13conv3d_kernelPKfS0_Pfiiiiiiiii_param_8,
	.param .u32 _Z13conv3d_kernelPKfS0_Pfiiiiiiiii_param_9,
	.param .u32 _Z13conv3d_kernelPKfS0_Pfiiiiiiiii_param_10,
	.param .u32 _Z13conv3d_kernelPKfS0_Pfiiiiiiiii_param_11
)
{
	.reg .pred 	%p<18>;
	.reg .b32 	%r<74>;
	.reg .b32 	%f<121>;
	.reg .b64 	%rd<28>;

	ld.param.u64 	%rd8, [_Z13conv3d_kernelPKfS0_Pfiiiiiiiii_param_0];
	ld.param.u64 	%rd9, [_Z13conv3d_kernelPKfS0_Pfiiiiiiiii_param_1];
	ld.param.u32 	%r29, [_Z13conv3d_kernelPKfS0_Pfiiiiiiiii_param_5];
	ld.param.u32 	%r30, [_Z13conv3d_kernelPKfS0_Pfiiiiiiiii_param_6];
	ld.param.u32 	%r31, [_Z13conv3d_kernelPKfS0_Pfiiiiiiiii_param_7];
	ld.param.u32 	%r32, [_Z13conv3d_kernelPKfS0_Pfiiiiiiiii_param_8];
	ld.param.u32 	%r35, [_Z13conv3d_kernelPKfS0_Pfiiiiiiiii_param_9];
	ld.param.u32 	%r36, [_Z13conv3d_kernelPKfS0_Pfiiiiiiiii_param_10];
	ld.param.u32 	%r34, [_Z13conv3d_kernelPKfS0_Pfiiiiiiiii_param_11];
	cvta.to.global.u64 	%rd1, %rd9;
	cvta.to.global.u64 	%rd2, %rd8;
	mov.u32 	%r37, %ctaid.x;
	mov.u32 	%r38, %ntid.x;
	mov.u32 	%r39, %tid.x;
	mad.lo.s32 	%r1, %r37, %r38, %r39;
	mov.u32 	%r40, %ctaid.y;
	mov.u32 	%r41, %ntid.y;
	mov.u32 	%r42, %tid.y;
	mad.lo.s32 	%r43, %r40, %r41, %r42;
	mov.u32 	%r44, %ctaid.z;
	mov.u32 	%r45, %ntid.z;
	mov.u32 	%r46, %tid.z;
	mad.lo.s32 	%r3, %r44, %r45, %r46;
	setp.ge.s32 	%p1, %r1, %r34;
	setp.ge.s32 	%p2, %r43, %r36;
	or.pred  	%p3, %p1, %p2;
	setp.ge.s32 	%p4, %r3, %r35;
	or.pred  	%p5, %p4, %p3;
	@%p5 bra 	$L__BB0_20;
	min.s32 	%r47, %r30, %r31;
	mov.f32 	%f119, 0f00000000;
	min.s32 	%r48, %r47, %r32;
	setp.lt.s32 	%p6, %r48, 1;
	@%p6 bra 	$L__BB0_19;
	and.b32  	%r4, %r32, 15;
	and.b32  	%r5, %r32, 7;
	and.b32  	%r6, %r32, 2147483632;
	and.b32  	%r7, %r32, 3;
	neg.s32 	%r8, %r6;
	add.s64 	%rd3, %rd2, 32;
	add.s64 	%rd4, %rd1, 32;
	mov.f32 	%f119, 0f00000000;
	mov.b32 	%r66, 0;
$L__BB0_3:
	ld.param.u32 	%r65, [_Z13conv3d_kernelPKfS0_Pfiiiiiiiii_param_4];
	add.s32 	%r51, %r66, %r3;
	mad.lo.s32 	%r10, %r51, %r65, %r43;
	mul.lo.s32 	%r11, %r66, %r31;
	mov.b32 	%r67, 0;
$L__BB0_4:
	setp.lt.u32 	%p7, %r32, 16;
	add.s32 	%r53, %r10, %r67;
	mad.lo.s32 	%r13, %r53, %r29, %r1;
	add.s32 	%r54, %r67, %r11;
	mul.lo.s32 	%r14, %r54, %r32;
	mov.b32 	%r72, 0;
	@%p7 bra 	$L__BB0_7;
	mov.u32 	%r68, %r14;
	mov.u32 	%r69, %r13;
	mov.u32 	%r70, %r8;
$L__BB0_6:
	.pragma "nounroll";
	mul.wide.s32 	%rd10, %r69, 4;
	add.s64 	%rd11, %rd3, %rd10;
	mul.wide.s32 	%rd12, %r68, 4;
	add.s64 	%rd13, %rd4, %rd12;
	ld.global.f32 	%f21, [%rd11+-32];
	ld.global.f32 	%f22, [%rd13+-32];
	fma.rn.f32 	%f23, %f21, %f22, %f119;
	ld.global.f32 	%f24, [%rd11+-28];
	ld.global.f32 	%f25, [%rd13+-28];
	fma.rn.f32 	%f26, %f24, %f25, %f23;
	ld.global.f32 	%f27, [%rd11+-24];
	ld.global.f32 	%f28, [%rd13+-24];
	fma.rn.f32 	%f29, %f27, %f28, %f26;
	ld.global.f32 	%f30, [%rd11+-20];
	ld.global.f32 	%f31, [%rd13+-20];
	fma.rn.f32 	%f32, %f30, %f31, %f29;
	ld.global.f32 	%f33, [%rd11+-16];
	ld.global.f32 	%f34, [%rd13+-16];
	fma.rn.f32 	%f35, %f33, %f34, %f32;
	ld.global.f32 	%f36, [%rd11+-12];
	ld.global.f32 	%f37, [%rd13+-12];
	fma.rn.f32 	%f38, %f36, %f37, %f35;
	ld.global.f32 	%f39, [%rd11+-8];
	ld.global.f32 	%f40, [%rd13+-8];
	fma.rn.f32 	%f41, %f39, %f40, %f38;
	ld.global.f32 	%f42, [%rd11+-4];
	ld.global.f32 	%f43, [%rd13+-4];
	fma.rn.f32 	%f44, %f42, %f43, %f41;
	ld.global.f32 	%f45, [%rd11];
	ld.global.f32 	%f46, [%rd13];
	fma.rn.f32 	%f47, %f45, %f46, %f44;
	ld.global.f32 	%f48, [%rd11+4];
	ld.global.f32 	%f49, [%rd13+4];
	fma.rn.f32 	%f50, %f48, %f49, %f47;
	ld.global.f32 	%f51, [%rd11+8];
	ld.global.f32 	%f52, [%rd13+8];
	fma.rn.f32 	%f53, %f51, %f52, %f50;
	ld.global.f32 	%f54, [%rd11+12];
	ld.global.f32 	%f55, [%rd13+12];
	fma.rn.f32 	%f56, %f54, %f55, %f53;
	ld.global.f32 	%f57, [%rd11+16];
	ld.global.f32 	%f58, [%rd13+16];
	fma.rn.f32 	%f59, %f57, %f58, %f56;
	ld.global.f32 	%f60, [%rd11+20];
	ld.global.f32 	%f61, [%rd13+20];
	fma.rn.f32 	%f62, %f60, %f61, %f59;
	ld.global.f32 	%f63, [%rd11+24];
	ld.global.f32 	%f64, [%rd13+24];
	fma.rn.f32 	%f65, %f63, %f64, %f62;
	ld.global.f32 	%f66, [%rd11+28];
	ld.global.f32 	%f67, [%rd13+28];
	fma.rn.f32 	%f119, %f66, %f67, %f65;
	add.s32 	%r70, %r70, 16;
	add.s32 	%r69, %r69, 16;
	add.s32 	%r68, %r68, 16;
	setp.ne.s32 	%p8, %r70, 0;
	mov.u32 	%r72, %r6;
	@%p8 bra 	$L__BB0_6;
$L__BB0_7:
	setp.eq.s32 	%p9, %r4, 0;
	@%p9 bra 	$L__BB0_17;
	add.s32 	%r55, %r4, -1;
	setp.lt.u32 	%p10, %r55, 7;
	@%p10 bra 	$L__BB0_10;
	add.s32 	%r56, %r13, %r72;
	add.s32 	%r57, %r72, %r14;
	mul.wide.s32 	%rd14, %r56, 4;
	add.s64 	%rd15, %rd2, %rd14;
	ld.global.f32 	%f69, [%rd15];
	mul.wide.s32 	%rd16, %r57, 4;
	add.s64 	%rd17, %rd1, %rd16;
	ld.global.f32 	%f70, [%rd17];
	fma.rn.f32 	%f71, %f69, %f70, %f119;
	ld.global.f32 	%f72, [%rd15+4];
	ld.global.f32 	%f73, [%rd17+4];
	fma.rn.f32 	%f74, %f72, %f73, %f71;
	ld.global.f32 	%f75, [%rd15+8];
	ld.global.f32 	%f76, [%rd17+8];
	fma.rn.f32 	%f77, %f75, %f76, %f74;
	ld.global.f32 	%f78, [%rd15+12];
	ld.global.f32 	%f79, [%rd17+12];
	fma.rn.f32 	%f80, %f78, %f79, %f77;
	ld.global.f32 	%f81, [%rd15+16];
	ld.global.f32 	%f82, [%rd17+16];
	fma.rn.f32 	%f83, %f81, %f82, %f80;
	ld.global.f32 	%f84, [%rd15+20];
	ld.global.f32 	%f85, [%rd17+20];
	fma.rn.f32 	%f86, %f84, %f85, %f83;
	ld.global.f32 	%f87, [%rd15+24];
	ld.global.f32 	%f88, [%rd17+24];
	fma.rn.f32 	%f89, %f87, %f88, %f86;
	ld.global.f32 	%f90, [%rd15+28];
	ld.global.f32 	%f91, [%rd17+28];
	fma.rn.f32 	%f119, %f90, %f91, %f89;
	add.s32 	%r72, %r72, 8;
$L__BB0_10:
	setp.eq.s32 	%p11, %r5, 0;
	@%p11 bra 	$L__BB0_17;
	add.s32 	%r58, %r5, -1;
	setp.lt.u32 	%p12, %r58, 3;
	@%p12 bra 	$L__BB0_13;
	add.s32 	%r59, %r13, %r72;
	add.s32 	%r60, %r72, %r14;
	mul.wide.s32 	%rd18, %r59, 4;
	add.s64 	%rd19, %rd2, %rd18;
	ld.global.f32 	%f93, [%rd19];
	mul.wide.s32 	%rd20, %r60, 4;
	add.s64 	%rd21, %rd1, %rd20;
	ld.global.f32 	%f94, [%rd21];
	fma.rn.f32 	%f95, %f93, %f94, %f119;
	ld.global.f32 	%f96, [%rd19+4];
	ld.global.f32 	%f97, [%rd21+4];
	fma.rn.f32 	%f98, %f96, %f97, %f95;
	ld.global.f32 	%f99, [%rd19+8];
	ld.global.f32 	%f100, [%rd21+8];
	fma.rn.f32 	%f101, %f99, %f100, %f98;
	ld.global.f32 	%f102, [%rd19+12];
	ld.global.f32 	%f103, [%rd21+12];
	fma.rn.f32 	%f119, %f102, %f103, %f101;
	add.s32 	%r72, %r72, 4;
$L__BB0_13:
	setp.eq.s32 	%p13, %r7, 0;
	@%p13 bra 	$L__BB0_17;
	setp.eq.s32 	%p14, %r7, 1;
	add.s32 	%r61, %r13, %r72;
	add.s32 	%r62, %r72, %r14;
	mul.wide.s32 	%rd22, %r61, 4;
	add.s64 	%rd5, %rd2, %rd22;
	ld.global.f32 	%f104, [%rd5];
	mul.wide.s32 	%rd23, %r62, 4;
	add.s64 	%rd6, %rd1, %rd23;
	ld.global.f32 	%f105, [%rd6];
	fma.rn.f32 	%f119, %f104, %f105, %f119;
	@%p14 bra 	$L__BB0_17;
	setp.eq.s32 	%p15, %r7, 2;
	ld.global.f32 	%f106, [%rd5+4];
	ld.global.f32 	%f107, [%rd6+4];
	fma.rn.f32 	%f119, %f106, %f107, %f119;
	@%p15 bra 	$L__BB0_17;
	ld.global.f32 	%f108, [%rd5+8];
	ld.global.f32 	%f109, [%rd6+8];
	fma.rn.f32 	%f119, %f108, %f109, %f119;
$L__BB0_17:
	add.s32 	%r67, %r67, 1;
	setp.ne.s32 	%p16, %r67, %r31;
	@%p16 bra 	$L__BB0_4;
	add.s32 	%r66, %r66, 1;
	setp.ne.s32 	%p17, %r66, %r30;
	@%p17 bra 	$L__BB0_3;
$L__BB0_19:
	ld.param.u64 	%rd27, [_Z13conv3d_kernelPKfS0_Pfiiiiiiiii_param_2];
	mad.lo.s32 	%r63, %r36, %r3, %r43;
	mad.lo.s32 	%r64, %r63, %r34, %r1;
	cvta.to.global.u64 	%rd24, %rd27;
	mul.wide.s32 	%rd25, %r64, 4;
	add.s64 	%rd26, %rd24, %rd25;
	st.global.f32 	[%rd26], %f119;
$L__BB0_20:
	ret;

}


// ===== COMPILED SASS (sm_100) =====

	.target	sm_100

	.elftype	@"ET_EXEC"


//--------------------- .note.nv.tkinfo           --------------------------
	.section	.note.nv.tkinfo,"",@"SHT_NOTE"
	.sectionflags	@"SHF_NOTE_NV_TKINFO"
	.tkinfo
        /*0018*/ 	.word	0x00000002
        /*0030*/ 	.string	""
        /*0030*/ 	.string	"ptxas"
        /*0030*/ 	.string	"Cuda compilation tools, release 13.0, V13.0.88"
        /*0030*/ 	.string	"Build cuda_13.0.r13.0/compiler.36424714_0"
        /*0030*/ 	.string	"-arch sm_100 -m 64 "



//--------------------- .note.nv.cuinfo           --------------------------
	.section	.note.nv.cuinfo,"",@"SHT_NOTE"
	.sectionflags	@"SHF_NOTE_NV_CUINFO"
        /*0018*/ 	.short	0x0002
        /*001a*/ 	.short	0x0064
        /*001c*/ 	.short	0x0082
	.zero		2


//--------------------- .nv.info                  --------------------------
	.section	.nv.info,"",@"SHT_CUDA_INFO"
	.align	4


	//----- nvinfo : EIATTR_REGCOUNT
	.align		4
        /*0000*/ 	.byte	0x04, 0x2f
        /*0002*/ 	.short	(.L_1 - .L_0)
	.align		4
.L_0:
        /*0004*/ 	.word	index@(_Z13conv3d_kernelPKfS0_Pfiiiiiiiii)
        /*0008*/ 	.word	0x0000001f


	//----- nvinfo : EIATTR_FRAME_SIZE
	.align		4
.L_1:
        /*000c*/ 	.byte	0x04, 0x11
        /*000e*/ 	.short	(.L_3 - .L_2)
	.align		4
.L_2:
        /*0010*/ 	.word	index@(_Z13conv3d_kernelPKfS0_Pfiiiiiiiii)
        /*0014*/ 	.word	0x00000000


	//----- nvinfo : EIATTR_MIN_STACK_SIZE
	.align		4
.L_3:
        /*0018*/ 	.byte	0x04, 0x12
        /*001a*/ 	.short	(.L_5 - .L_4)
	.align		4
.L_4:
        /*001c*/ 	.word	index@(_Z13conv3d_kernelPKfS0_Pfiiiiiiiii)
        /*0020*/ 	.word	0x00000000
.L_5:


//--------------------- .nv.compat                --------------------------
	.section	.nv.compat,"",@"SHT_CUDA_COMPAT_INFO"
	.align	4
        /*0000*/ 	.byte	0x02, 0x09, 0x00, 0x00, 0x02, 0x02, 0x01, 0x00, 0x02, 0x05, 0x05, 0x00, 0x03, 0x07, 0x01, 0x01
        /*0010*/ 	.byte	0x02, 0x03, 0x00, 0x00, 0x02, 0x06, 0x01, 0x00, 0x04, 0x0b, 0x08, 0x00, 0x09, 0x00, 0x00, 0x00
        /*0020*/ 	.byte	0x00, 0x00, 0x00, 0x00


//--------------------- .nv.info._Z13conv3d_kernelPKfS0_Pfiiiiiiiii --------------------------
	.section	.nv.info._Z13conv3d_kernelPKfS0_Pfiiiiiiiii,"",@"SHT_CUDA_INFO"
	.sectionflags	@""
	.align	4


	//----- nvinfo : EIATTR_CUDA_API_VERSION
	.align		4
        /*0000*/ 	.byte	0x04, 0x37
        /*0002*/ 	.short	(.L_7 - .L_6)
.L_6:
        /*0004*/ 	.word	0x00000082


	//----- nvinfo : EIATTR_KPARAM_INFO
	.align		4
.L_7:
        /*0008*/ 	.byte	0x04, 0x17
        /*000a*/ 	.short	(.L_9 - .L_8)
.L_8:
        /*000c*/ 	.word	0x00000000
        /*0010*/ 	.short	0x000b
        /*0012*/ 	.short	0x0038
        /*0014*/ 	.byte	0x00, 0xf0, 0x11, 0x00


	//----- nvinfo : EIATTR_KPARAM_INFO
	.align		4
.L_9:
        /*0018*/ 	.byte	0x04, 0x17
        /*001a*/ 	.short	(.L_11 - .L_10)
.L_10:
        /*001c*/ 	.word	0x00000000
        /*0020*/ 	.short	0x000a
        /*0022*/ 	.short	0x0034
        /*0024*/ 	.byte	0x00, 0xf0, 0x11, 0x00


	//----- nvinfo : EIATTR_KPARAM_INFO
	.align		4
.L_11:
        /*0028*/ 	.byte	0x04, 0x17
        /*002a*/ 	.short	(.L_13 - .L_12)
.L_12:
        /*002c*/ 	.word	0x00000000
        /*0030*/ 	.short	0x0009
        /*0032*/ 	.short	0x0030
        /*0034*/ 	.byte	0x00, 0xf0, 0x11, 0x00


	//----- nvinfo : EIATTR_KPARAM_INFO
	.align		4
.L_13:
        /*0038*/ 	.byte	0x04, 0x17
        /*003a*/ 	.short	(.L_15 - .L_14)
.L_14:
        /*003c*/ 	.word	0x00000000
        /*0040*/ 	.short	0x0008
        /*0042*/ 	.short	0x002c
        /*0044*/ 	.byte	0x00, 0xf0, 0x11, 0x00


	//----- nvinfo : EIATTR_KPARAM_INFO
	.align		4
.L_15:
        /*0048*/ 	.byte	0x04, 0x17
        /*004a*/ 	.short	(.L_17 - .L_16)
.L_16:
        /*004c*/ 	.word	0x00000000
        /*0050*/ 	.short	0x0007
        /*0052*/ 	.short	0x0028
        /*0054*/ 	.byte	0x00, 0xf0, 0x11, 0x00


	//----- nvinfo : EIATTR_KPARAM_INFO
	.align		4
.L_17:
        /*0058*/ 	.byte	0x04, 0x17
        /*005a*/ 	.short	(.L_19 - .L_18)
.L_18:
        /*005c*/ 	.word	0x00000000
        /*0060*/ 	.short	0x0006
        /*0062*/ 	.short	0x0024
        /*0064*/ 	.byte	0x00, 0xf0, 0x11, 0x00


	//----- nvinfo : EIATTR_KPARAM_INFO
	.align		4
.L_19:
        /*0068*/ 	.byte	0x04, 0x17
        /*006a*/ 	.short	(.L_21 - .L_20)
.L_20:
        /*006c*/ 	.word	0x00000000
        /*0070*/ 	.short	0x0005
        /*0072*/ 	.short	0x0020
        /*0074*/ 	.byte	0x00, 0xf0, 0x11, 0x00


	//----- nvinfo : EIATTR_KPARAM_INFO
	.align		4
.L_21:
        /*0078*/ 	.byte	0x04, 0x17
        /*007a*/ 	.short	(.L_23 - .L_22)
.L_22:
        /*007c*/ 	.word	0x00000000
        /*0080*/ 	.short	0x0004
        /*0082*/ 	.short	0x001c
        /*0084*/ 	.byte	0x00, 0xf0, 0x11, 0x00


	//----- nvinfo : EIATTR_KPARAM_INFO
	.align		4
.L_23:
        /*0088*/ 	.byte	0x04, 0x17
        /*008a*/ 	.short	(.L_25 - .L_24)
.L_24:
        /*008c*/ 	.word	0x00000000
        /*0090*/ 	.short	0x0003
        /*0092*/ 	.short	0x0018
        /*0094*/ 	.byte	0x00, 0xf0, 0x11, 0x00


	//----- nvinfo : EIATTR_KPARAM_INFO
	.align		4
.L_25:
        /*0098*/ 	.byte	0x04, 0x17
        /*009a*/ 	.short	(.L_27 - .L_26)
.L_26:
        /*009c*/ 	.word	0x00000000
        /*00a0*/ 	.short	0x0002
        /*00a2*/ 	.short	0x0010
        /*00a4*/ 	.byte	0x00, 0xf5, 0x21, 0x00


	//----- nvinfo : EIATTR_KPARAM_INFO
	.align		4
.L_27:
        /*00a8*/ 	.byte	0x04, 0x17
        /*00aa*/ 	.short	(.L_29 - .L_28)
.L_28:
        /*00ac*/ 	.word	0x00000000
        /*00b0*/ 	.short	0x0001
        /*00b2*/ 	.short	0x0008
        /*00b4*/ 	.byte	0x00, 0xf5, 0x21, 0x00


	//----- nvinfo : EIATTR_KPARAM_INFO
	.align		4
.L_29:
        /*00b8*/ 	.byte	0x04, 0x17
        /*00ba*/ 	.short	(.L_31 - .L_30)
.L_30:
        /*00bc*/ 	.word	0x00000000
        /*00c0*/ 	.short	0x0000
        /*00c2*/ 	.short	0x0000
        /*00c4*/ 	.byte	0x00, 0xf5, 0x21, 0x00


	//----- nvinfo : EIATTR_SPARSE_MMA_MASK
	.align		4
.L_31:
        /*00c8*/ 	.byte	0x03, 0x50
        /*00ca*/ 	.short	0x0000


	//----- nvinfo : EIATTR_MAXREG_COUNT
	.align		4
        /*00cc*/ 	.byte	0x03, 0x1b
        /*00ce*/ 	.short	0x00ff


	//----- nvinfo : EIATTR_MERCURY_ISA_VERSION
	.align		4
        /*00d0*/ 	.byte	0x03, 0x5f
        /*00d2*/ 	.short	0x0101


	//----- nvinfo : EIATTR_VRC_CTA_INIT_COUNT
	.align		4
        /*00d4*/ 	.byte	0x02, 0x4a
	.zero		1
	.zero		1


	//----- nvinfo : EIATTR_EXIT_INSTR_OFFSETS
	.align		4
        /*00d8*/ 	.byte	0x04, 0x1c
        /*00da*/ 	.short	(.L_33 - .L_32)


	//   ....[0]....
.L_32:
        /*00dc*/ 	.word	0x00000120


	//   ....[1]....
        /*00e0*/ 	.word	0x00000d10


	//----- nvinfo : EIATTR_CBANK_PARAM_SIZE
	.align		4
.L_33:
        /*00e4*/ 	.byte	0x03, 0x19
        /*00e6*/ 	.short	0x003c


	//----- nvinfo : EIATTR_PARAM_CBANK
	.align		4
        /*00e8*/ 	.byte	0x04, 0x0a
        /*00ea*/ 	.short	(.L_35 - .L_34)
	.align		4
.L_34:
        /*00ec*/ 	.word	index@(.nv.constant0._Z13conv3d_kernelPKfS0_Pfiiiiiiiii)
        /*00f0*/ 	.short	0x0380
        /*00f2*/ 	.short	0x003c


	//----- nvinfo : EIATTR_SW_WAR
	.align		4
.L_35:
        /*00f4*/ 	.byte	0x04, 0x36
        /*00f6*/ 	.short	(.L_37 - .L_36)
.L_36:
        /*00f8*/ 	.word	0x00000008
.L_37:


//--------------------- .nv.callgraph             --------------------------
	.section	.nv.callgraph,"",@"SHT_CUDA_CALLGRAPH"
	.align	4
	.sectionentsize	8
	.align		4
        /*0000*/ 	.word	0x00000000
	.align		4
        /*0004*/ 	.word	0xffffffff
	.align		4
        /*0008*/ 	.word	0x00000000
	.align		4
        /*000c*/ 	.word	0xfffffffe
	.align		4
        /*0010*/ 	.word	0x00000000
	.align		4
        /*0014*/ 	.word	0xfffffffd
	.align		4
        /*0018*/ 	.word	0x00000000
	.align		4
        /*001c*/ 	.word	0xfffffffc


//--------------------- .text._Z13conv3d_kernelPKfS0_Pfiiiiiiiii --------------------------
	.section	.text._Z13conv3d_kernelPKfS0_Pfiiiiiiiii,"ax",@progbits
	.align	128
        .global         _Z13conv3d_kernelPKfS0_Pfiiiiiiiii
        .type           _Z13conv3d_kernelPKfS0_Pfiiiiiiiii,@function
        .size           _Z13conv3d_kernelPKfS0_Pfiiiiiiiii,(.L_x_9 - _Z13conv3d_kernelPKfS0_Pfiiiiiiiii)
        .other          _Z13conv3d_kernelPKfS0_Pfiiiiiiiii,@"STO_CUDA_ENTRY STV_DEFAULT"
_Z13conv3d_kernelPKfS0_Pfiiiiiiiii:
.text._Z13conv3d_kernelPKfS0_Pfiiiiiiiii:
[----:B------:R-:W-:Y:S01]  /*0000*/  LDC R1, c[0x0][0x37c] ;  /* 0x0000df00ff017b82 */ /* 0x000fe20000000800 */
[----:B------:R-:W0:Y:S07]  /*0010*/  S2R R5, SR_TID.Y ;  /* 0x0000000000057919 */ /* 0x000e2e0000002200 */
[----:B------:R-:W1:Y:S01]  /*0020*/  LDC R6, c[0x0][0x360] ;  /* 0x0000d800ff067b82 */ /* 0x000e620000000800 */
[----:B------:R-:W2:Y:S01]  /*0030*/  LDCU.64 UR8, c[0x0][0x3b0] ;  /* 0x00007600ff0877ac */ /* 0x000ea20008000a00 */
[----:B------:R-:W1:Y:S01]  /*0040*/  S2R R3, SR_TID.X ;  /* 0x0000000000037919 */ /* 0x000e620000002100 */
[----:B------:R-:W3:Y:S01]  /*0050*/  LDCU UR7, c[0x0][0x3b8] ;  /* 0x00007700ff0777ac */ /* 0x000ee20008000800 */
[----:B------:R-:W4:Y:S04]  /*0060*/  S2R R2, SR_TID.Z ;  /* 0x0000000000027919 */ /* 0x000f280000002300 */
[----:B------:R-:W0:Y:S08]  /*0070*/  S2UR UR5, SR_CTAID.Y ;  /* 0x00000000000579c3 */ /* 0x000e300000002600 */
[----:B------:R-:W0:Y:S08]  /*0080*/  LDC R0, c[0x0][0x364] ;  /* 0x0000d900ff007b82 */ /* 0x000e300000000800 */
[----:B------:R-:W1:Y:S08]  /*0090*/  S2UR UR4, SR_CTAID.X ;  /* 0x00000000000479c3 */ /* 0x000e700000002500 */
[----:B------:R-:W4:Y:S08]  /*00a0*/  S2UR UR6, SR_CTAID.Z ;  /* 0x00000000000679c3 */ /* 0x000f300000002700 */
[----:B------:R-:W4:Y:S01]  /*00b0*/  LDC R7, c[0x0][0x368] ;  /* 0x0000da00ff077b82 */ /* 0x000f220000000800 */
[----:B0-----:R-:W-:-:S05]  /*00c0*/  IMAD R0, R0, UR5, R5 ;  /* 0x0000000500007c24 */ /* 0x001fca000f8e0205 */
[----:B--2---:R-:W-:Y:S01]  /*00d0*/  ISETP.GE.AND P0, PT, R0, UR9, PT ;  /* 0x0000000900007c0c */ /* 0x004fe2000bf06270 */
[----:B-1----:R-:W-:-:S05]  /*00e0*/  IMAD R6, R6, UR4, R3 ;  /* 0x0000000406067c24 */ /* 0x002fca000f8e0203 */
[----:B---3--:R-:W-:Y:S01]  /*00f0*/  ISETP.GE.OR P0, PT, R6, UR7, P0 ;  /* 0x0000000706007c0c */ /* 0x008fe20008706670 */
[----:B----4-:R-:W-:-:S05]  /*0100*/  IMAD R7, R7, UR6, R2 ;  /* 0x0000000607077c24 */ /* 0x010fca000f8e0202 */
[----:B------:R-:W-:-:S13]  /*0110*/  ISETP.GE.OR P0, PT, R7, UR8, P0 ;  /* 0x0000000807007c0c */ /* 0x000fda0008706670 */
[----:B------:R-:W-:Y:S05]  /*0120*/  @P0 EXIT ;  /* 0x000000000000094d */ /* 0x000fea0003800000 */
[----:B------:R-:W0:Y:S01]  /*0130*/  LDC.64 R2, c[0x0][0x3a8] ;  /* 0x0000ea00ff027b82 */ /* 0x000e220000000a00 */
[----:B------:R-:W0:Y:S01]  /*0140*/  LDCU UR4, c[0x0][0x3a4] ;  /* 0x00007480ff0477ac */ /* 0x000e220008000800 */
[----:B------:R-:W-:Y:S01]  /*0150*/  HFMA2 R13, -RZ, RZ, 0, 0 ;  /* 0x00000000ff0d7431 */ /* 0x000fe200000001ff */
[----:B------:R-:W1:Y:S01]  /*0160*/  LDCU.64 UR16, c[0x0][0x358] ;  /* 0x00006b00ff1077ac */ /* 0x000e620008000a00 */
[----:B0-----:R-:W-:-:S04]  /*0170*/  VIMNMX3 R2, R2, UR4, R3, PT ;  /* 0x0000000402027c0f */ /* 0x001fc8000b800103 */
[----:B------:R-:W-:-:S13]  /*0180*/  ISETP.GE.AND P0, PT, R2, 0x1, PT ;  /* 0x000000010200780c */ /* 0x000fda0003f06270 */
[----:B-1----:R-:W-:Y:S05]  /*0190*/  @!P0 BRA `(.L_x_0) ;  /* 0x0000000800c08947 */ /* 0x002fea0003800000 */
[----:B------:R-:W0:Y:S01]  /*01a0*/  LDCU.128 UR12, c[0x0][0x380] ;  /* 0x00007000ff0c77ac */ /* 0x000e220008000c00 */
[C---:B------:R-:W-:Y:S02]  /*01b0*/  LOP3.LUT R9, R3.reuse, 0x7ffffff0, RZ, 0xc0, !PT ;  /* 0x7ffffff003097812 */ /* 0x040fe400078ec0ff */
[C---:B------:R-:W-:Y:S01]  /*01c0*/  LOP3.LUT R18, R3.reuse, 0xf, RZ, 0xc0, !PT ;  /* 0x0000000f03127812 */ /* 0x040fe200078ec0ff */
[----:B------:R-:W-:Y:S01]  /*01d0*/  UMOV UR4, URZ ;  /* 0x000000ff00047c82 */ /* 0x000fe20008000000 */
[C---:B------:R-:W-:Y:S02]  /*01e0*/  LOP3.LUT R19, R3.reuse, 0x7, RZ, 0xc0, !PT ;  /* 0x0000000703137812 */ /* 0x040fe400078ec0ff */
[----:B------:R-:W-:Y:S02]  /*01f0*/  LOP3.LUT R10, R3, 0x3, RZ, 0xc0, !PT ;  /* 0x00000003030a7812 */ /* 0x000fe400078ec0ff */
[----:B------:R-:W-:Y:S02]  /*0200*/  MOV R13, RZ ;  /* 0x000000ff000d7202 */ /* 0x000fe40000000f00 */
[----:B------:R-:W-:Y:S01]  /*0210*/  IADD3 R11, PT, PT, -R9, RZ, RZ ;  /* 0x000000ff090b7210 */ /* 0x000fe20007ffe1ff */
[----:B0-----:R-:W-:-:S02]  /*0220*/  UIADD3 UR9, UP0, UPT, UR12, 0x20, URZ ;  /* 0x000000200c097890 */ /* 0x001fc4000ff1e0ff */
[----:B------:R-:W-:Y:S02]  /*0230*/  UIADD3 UR7, UP1, UPT, UR14, 0x20, URZ ;  /* 0x000000200e077890 */ /* 0x000fe4000ff3e0ff */
[----:B------:R-:W-:Y:S02]  /*0240*/  UIADD3.X UR10, UPT, UPT, URZ, UR13, URZ, UP0, !UPT ;  /* 0x0000000dff0a7290 */ /* 0x000fe400087fe4ff */
[----:B------:R-:W-:-:S12]  /*0250*/  UIADD3.X UR8, UPT, UPT, URZ, UR15, URZ, UP1, !UPT ;  /* 0x0000000fff087290 */ /* 0x000fd80008ffe4ff */
.L_x_7:
[----:B------:R-:W0:Y:S01]  /*0260*/  LDCU UR5, c[0x0][0x39c] ;  /* 0x00007380ff0577ac */ /* 0x000e220008000800 */
[----:B------:R-:W-:Y:S01]  /*0270*/  IADD3 R3, PT, PT, R7, UR4, RZ ;  /* 0x0000000407037c10 */ /* 0x000fe2000fffe0ff */
[----:B------:R-:W1:Y:S01]  /*0280*/  LDCU UR6, c[0x0][0x3a4] ;  /* 0x00007480ff0677ac */ /* 0x000e620008000800 */
[----:B------:R-:W-:Y:S01]  /*0290*/  UMOV UR11, UR4 ;  /* 0x00000004000b7c82 */ /* 0x000fe20008000000 */
[----:B------:R-:W-:Y:S02]  /*02a0*/  UIADD3 UR4, UPT, UPT, UR4, 0x1, URZ ;  /* 0x0000000104047890 */ /* 0x000fe4000fffe0ff */
[----:B0-----:R-:W-:Y:S01]  /*02b0*/  IMAD R12, R3, UR5, R0 ;  /* 0x00000005030c7c24 */ /* 0x001fe2000f8e0200 */
[----:B------:R-:W-:Y:S01]  /*02c0*/  UMOV UR5, URZ ;  /* 0x000000ff00057c82 */ /* 0x000fe20008000000 */
[----:B-1----:R-:W-:-:S11]  /*02d0*/  UISETP.NE.AND UP1, UPT, UR4, UR6, UPT ;  /* 0x000000060400728c */ /* 0x002fd6000bf25270 */
.L_x_6:
[----:B------:R-:W0:Y:S01]  /*02e0*/  LDCU.64 UR14, c[0x0][0x3a8] ;  /* 0x00007500ff0e77ac */ /* 0x000e220008000a00 */
[----:B------:R-:W-:Y:S01]  /*02f0*/  IADD3 R3, PT, PT, R12, UR5, RZ ;  /* 0x000000050c037c10 */ /* 0x000fe2000fffe0ff */
[----:B------:R-:W-:Y:S01]  /*0300*/  HFMA2 R15, -RZ, RZ, 0, 0 ;  /* 0x00000000ff0f7431 */ /* 0x000fe200000001ff */
[----:B------:R-:W1:Y:S01]  /*0310*/  LDCU UR12, c[0x0][0x3a0] ;  /* 0x00007400ff0c77ac */ /* 0x000e620008000800 */
[----:B0-----:R-:W-:Y:S02]  /*0320*/  UISETP.GE.U32.AND UP0, UPT, UR15, 0x10, UPT ;  /* 0x000000100f00788c */ /* 0x001fe4000bf06070 */
[----:B------:R-:W-:Y:S02]  /*0330*/  UIMAD UR6, UR11, UR14, UR5 ;  /* 0x0000000e0b0672a4 */ /* 0x000fe4000f8e0205 */
[----:B------:R-:W-:Y:S01]  /*0340*/  UIADD3 UR5, UPT, UPT, UR5, 0x1, URZ ;  /* 0x0000000105057890 */ /* 0x000fe2000fffe0ff */
[----:B-1----:R-:W-:Y:S01]  /*0350*/  IMAD R8, R3, UR12, R6 ;  /* 0x0000000c03087c24 */ /* 0x002fe2000f8e0206 */
[----:B------:R-:W-:-:S02]  /*0360*/  UIMAD UR6, UR6, UR15, URZ ;  /* 0x0000000f060672a4 */ /* 0x000fc4000f8e02ff */
[----:B------:R-:W-:Y:S01]  /*0370*/  UISETP.NE.AND UP2, UPT, UR5, UR14, UPT ;  /* 0x0000000e0500728c */ /* 0x000fe2000bf45270 */
[----:B------:R-:W-:Y:S10]  /*0380*/  BRA.U !UP0, `(.L_x_1) ;  /* 0x0000000108fc7547 */ /* 0x000ff4000b800000 */
[----:B------:R-:W-:Y:S02]  /*0390*/  MOV R15, UR6 ;  /* 0x00000006000f7c02 */ /* 0x000fe40008000f00 */
[----:B------:R-:W-:Y:S02]  /*03a0*/  MOV R17, R8 ;  /* 0x0000000800117202 */ /* 0x000fe40000000f00 */
[----:B------:R-:W-:-:S07]  /*03b0*/  MOV R14, R11 ;  /* 0x0000000b000e7202 */ /* 0x000fce0000000f00 */
.L_x_2:
[----:B------:R-:W-:Y:S02]  /*03c0*/  MOV R4, UR9 ;  /* 0x0000000900047c02 */ /* 0x000fe40008000f00 */
[----:B------:R-:W-:Y:S02]  /*03d0*/  MOV R5, UR10 ;  /* 0x0000000a00057c02 */ /* 0x000fe40008000f00 */
[----:B------:R-:W-:Y:S02]  /*03e0*/  MOV R2, UR7 ;  /* 0x0000000700027c02 */ /* 0x000fe40008000f00 */
[----:B------:R-:W-:Y:S01]  /*03f0*/  MOV R3, UR8 ;  /* 0x0000000800037c02 */ /* 0x000fe20008000f00 */
[----:B------:R-:W-:-:S04]  /*0400*/  IMAD.WIDE R4, R17, 0x4, R4 ;  /* 0x0000000411047825 */ /* 0x000fc800078e0204 */
[----:B------:R-:W-:Y:S01]  /*0410*/  IMAD.WIDE R2, R15, 0x4, R2 ;  /* 0x000000040f027825 */ /* 0x000fe200078e0202 */
[----:B------:R-:W2:Y:S04]  /*0420*/  LDG.E R16, desc[UR16][R4.64+-0x20] ;  /* 0xffffe01004107981 */ /* 0x000ea8000c1e1900 */
[----:B------:R-:W2:Y:S04]  /*0430*/  LDG.E R22, desc[UR16][R2.64+-0x20] ;  /* 0xffffe01002167981 */ /* 0x000ea8000c1e1900 */
[----:B------:R-:W3:Y:S04]  /*0440*/  LDG.E R23, desc[UR16][R4.64+-0x1c] ;  /* 0xffffe41004177981 */ /* 0x000ee8000c1e1900 */
[----:B------:R-:W3:Y:S04]  /*0450*/  LDG.E R24, desc[UR16][R2.64+-0x1c] ;  /* 0xffffe41002187981 */ /* 0x000ee8000c1e1900 */
[----:B------:R-:W4:Y:S04]  /*0460*/  LDG.E R21, desc[UR16][R4.64+-0x18] ;  /* 0xffffe81004157981 */ /* 0x000f28000c1e1900 */
[----:B------:R-:W4:Y:S04]  /*0470*/  LDG.E R20, desc[UR16][R2.64+-0x18] ;  /* 0xffffe81002147981 */ /* 0x000f28000c1e1900 */
[----:B------:R-:W5:Y:S04]  /*0480*/  LDG.E R25, desc[UR16][R4.64+-0xc] ;  /* 0xfffff41004197981 */ /* 0x000f68000c1e1900 */
[----:B------:R-:W5:Y:S01]  /*0490*/  LDG.E R28, desc[UR16][R2.64+0x1c] ;  /* 0x00001c10021c7981 */ /* 0x000f62000c1e1900 */
[----:B--2---:R-:W-:-:S03]  /*04a0*/  FFMA R22, R16, R22, R13 ;  /* 0x0000001610167223 */ /* 0x004fc6000000000d */
[----:B------:R-:W2:Y:S04]  /*04b0*/  LDG.E R13, desc[UR16][R4.64+-0x14] ;  /* 0xffffec10040d7981 */ /* 0x000ea8000c1e1900 */
[----:B------:R-:W2:Y:S01]  /*04c0*/  LDG.E R16, desc[UR16][R2.64+-0x14] ;  /* 0xffffec1002107981 */ /* 0x000ea2000c1e1900 */
[----:B---3--:R-:W-:-:S03]  /*04d0*/  FFMA R24, R23, R24, R22 ;  /* 0x0000001817187223 */ /* 0x008fc60000000016 */
[----:B------:R-:W3:Y:S04]  /*04e0*/  LDG.E R22, desc[UR16][R4.64+-0x10] ;  /* 0xfffff01004167981 */ /* 0x000ee8000c1e1900 */
[----:B------:R-:W3:Y:S01]  /*04f0*/  LDG.E R23, desc[UR16][R2.64+-0x10] ;  /* 0xfffff01002177981 */ /* 0x000ee2000c1e1900 */
[----:B----4-:R-:W-:-:S03]  /*0500*/  FFMA R26, R21, R20, R24 ;  /* 0x00000014151a7223 */ /* 0x010fc60000000018 */
[----:B------:R-:W5:Y:S04]  /*0510*/  LDG.E R24, desc[UR16][R2.64+-0xc] ;  /* 0xfffff41002187981 */ /* 0x000f68000c1e1900 */
[----:B------:R-:W4:Y:S04]  /*0520*/  LDG.E R20, desc[UR16][R4.64+-0x8] ;  /* 0xfffff81004147981 */ /* 0x000f28000c1e1900 */
[----:B------:R-:W4:Y:S01]  /*0530*/  LDG.E R21, desc[UR16][R2.64+-0x8] ;  /* 0xfffff81002157981 */ /* 0x000f22000c1e1900 */
[----:B--2---:R-:W-:-:S03]  /*0540*/  FFMA R13, R13, R16, R26 ;  /* 0x000000100d0d7223 */ /* 0x004fc6000000001a */
[----:B------:R-:W2:Y:S01]  /*0550*/  LDG.E R16, desc[UR16][R2.64+-0x4] ;  /* 0xfffffc1002107981 */ /* 0x000ea2000c1e1900 */
[----:B---3--:R-:W-:-:S03]  /*0560*/  FFMA R22, R22, R23, R13 ;  /* 0x0000001716167223 */ /* 0x008fc6000000000d */
[----:B------:R-:W2:Y:S01]  /*0570*/  LDG.E R13, desc[UR16][R4.64+-0x4] ;  /* 0xfffffc10040d7981 */ /* 0x000ea2000c1e1900 */
[----:B-----5:R-:W-:-:S03]  /*0580*/  FFMA R25, R25, R24, R22 ;  /* 0x0000001819197223 */ /* 0x020fc60000000016 */
[----:B------:R-:W3:Y:S04]  /*0590*/  LDG.E R22, desc[UR16][R4.64] ;  /* 0x0000001004167981 */ /* 0x000ee8000c1e1900 */
[----:B------:R-:W3:Y:S01]  /*05a0*/  LDG.E R23, desc[UR16][R2.64] ;  /* 0x0000001002177981 */ /* 0x000ee2000c1e1900 */
[----:B----4-:R-:W-:-:S03]  /*05b0*/  FFMA R26, R20, R21, R25 ;  /* 0x00000015141a7223 */ /* 0x010fc60000000019 */
        /* <DEDUP_REMOVED lines=8> */
[----:B------:R-:W2:Y:S04]  /*0640*/  LDG.E R13, desc[UR16][R2.64+0xc] ;  /* 0x00000c10020d7981 */ /* 0x000ea8000c1e1900 */
[----:B------:R-:W3:Y:S01]  /*0650*/  LDG.E R23, desc[UR16][R4.64+0x10] ;  /* 0x0000101004177981 */ /* 0x000ee2000c1e1900 */
[----:B----4-:R-:W-:-:S03]  /*0660*/  FFMA R25, R25, R24, R22 ;  /* 0x0000001819197223 */ /* 0x010fc60000000016 */
[----:B------:R-:W3:Y:S04]  /*0670*/  LDG.E R22, desc[UR16][R2.64+0x10] ;  /* 0x0000101002167981 */ /* 0x000ee8000c1e1900 */
[----:B------:R-:W4:Y:S01]  /*0680*/  LDG.E R24, desc[UR16][R4.64+0x1c] ;  /* 0x00001c1004187981 */ /* 0x000f22000c1e1900 */
[----:B-----5:R-:W-:-:S03]  /*0690*/  FFMA R27, R20, R21, R25 ;  /* 0x00000015141b7223 */ /* 0x020fc60000000019 */
[----:B------:R-:W5:Y:S04]  /*06a0*/  LDG.E R25, desc[UR16][R4.64+0x14] ;  /* 0x0000141004197981 */ /* 0x000f68000c1e1900 */
[----:B------:R-:W4:Y:S04]  /*06b0*/  LDG.E R20, desc[UR16][R4.64+0x18] ;  /* 0x0000181004147981 */ /* 0x000f28000c1e1900 */
[----:B------:R-:W4:Y:S01]  /*06c0*/  LDG.E R21, desc[UR16][R2.64+0x18] ;  /* 0x0000181002157981 */ /* 0x000f22000c1e1900 */
[----:B------:R-:W-:-:S04]  /*06d0*/  IADD3 R14, PT, PT, R14, 0x10, RZ ;  /* 0x000000100e0e7810 */ /* 0x000fc80007ffe0ff */
[----:B------:R-:W-:Y:S02]  /*06e0*/  ISETP.NE.AND P0, PT, R14, RZ, PT ;  /* 0x000000ff0e00720c */ /* 0x000fe40003f05270 */
[----:B------:R-:W-:Y:S02]  /*06f0*/  IADD3 R17, PT, PT, R17, 0x10, RZ ;  /* 0x0000001011117810 */ /* 0x000fe40007ffe0ff */
[----:B------:R-:W-:Y:S01]  /*0700*/  IADD3 R15, PT, PT, R15, 0x10, RZ ;  /* 0x000000100f0f7810 */ /* 0x000fe20007ffe0ff */
[----:B--2---:R-:W-:-:S04]  /*0710*/  FFMA R16, R16, R13, R27 ;  /* 0x0000000d10107223 */ /* 0x004fc8000000001b */
[----:B---3--:R-:W-:-:S04]  /*0720*/  FFMA R16, R23, R22, R16 ;  /* 0x0000001617107223 */ /* 0x008fc80000000010 */
[----:B-----5:R-:W-:-:S04]  /*0730*/  FFMA R25, R25, R26, R16 ;  /* 0x0000001a19197223 */ /* 0x020fc80000000010 */
[----:B----4-:R-:W-:-:S04]  /*0740*/  FFMA R21, R20, R21, R25 ;  /* 0x0000001514157223 */ /* 0x010fc80000000019 */
[----:B------:R-:W-:Y:S01]  /*0750*/  FFMA R13, R24, R28, R21 ;  /* 0x0000001c180d7223 */ /* 0x000fe20000000015 */
[----:B------:R-:W-:Y:S06]  /*0760*/  @P0 BRA `(.L_x_2) ;  /* 0xfffffffc00140947 */ /* 0x000fec000383ffff */
[----:B------:R-:W-:-:S07]  /*0770*/  MOV R15, R9 ;  /* 0x00000009000f7202 */ /* 0x000fce0000000f00 */
.L_x_1:
[----:B------:R-:W-:-:S13]  /*0780*/  ISETP.NE.AND P0, PT, R18, RZ, PT ;  /* 0x000000ff1200720c */ /* 0x000fda0003f05270 */
[----:B------:R-:W-:Y:S05]  /*0790*/  @!P0 BRA `(.L_x_3) ;  /* 0x0000000400388947 */ /* 0x000fea0003800000 */
[----:B------:R-:W-:Y:S02]  /*07a0*/  IADD3 R2, PT, PT, R18, -0x1, RZ ;  /* 0xffffffff12027810 */ /* 0x000fe40007ffe0ff */
[----:B------:R-:W-:Y:S02]  /*07b0*/  ISETP.NE.AND P1, PT, R19, RZ, PT ;  /* 0x000000ff1300720c */ /* 0x000fe40003f25270 */
[----:B------:R-:W-:-:S13]  /*07c0*/  ISETP.GE.U32.AND P0, PT, R2, 0x7, PT ;  /* 0x000000070200780c */ /* 0x000fda0003f06070 */
[----:B------:R-:W-:Y:S05]  /*07d0*/  @!P0 BRA `(.L_x_4) ;  /* 0x00000000007c8947 */ /* 0x000fea0003800000 */
[----:B------:R-:W0:Y:S01]  /*07e0*/  LDC.64 R2, c[0x0][0x380] ;  /* 0x0000e000ff027b82 */ /* 0x000e220000000a00 */
[----:B------:R-:W-:Y:S02]  /*07f0*/  IADD3 R17, PT, PT, R8, R15, RZ ;  /* 0x0000000f08117210 */ /* 0x000fe40007ffe0ff */
[----:B------:R-:W-:-:S05]  /*0800*/  IADD3 R21, PT, PT, R15, UR6, RZ ;  /* 0x000000060f157c10 */ /* 0x000fca000fffe0ff */
[----:B------:R-:W1:Y:S01]  /*0810*/  LDC.64 R4, c[0x0][0x388] ;  /* 0x0000e200ff047b82 */ /* 0x000e620000000a00 */
[----:B0-----:R-:W-:-:S05]  /*0820*/  IMAD.WIDE R2, R17, 0x4, R2 ;  /* 0x0000000411027825 */ /* 0x001fca00078e0202 */
[----:B------:R-:W2:Y:S01]  /*0830*/  LDG.E R20, desc[UR16][R2.64] ;  /* 0x0000001002147981 */ /* 0x000ea2000c1e1900 */
[----:B-1----:R-:W-:-:S03]  /*0840*/  IMAD.WIDE R4, R21, 0x4, R4 ;  /* 0x0000000415047825 */ /* 0x002fc600078e0204 */
[----:B------:R-:W3:Y:S04]  /*0850*/  LDG.E R23, desc[UR16][R2.64+0x4] ;  /* 0x0000041002177981 */ /* 0x000ee8000c1e1900 */
[----:B------:R-:W2:Y:S04]  /*0860*/  LDG.E R22, desc[UR16][R4.64] ;  /* 0x0000001004167981 */ /* 0x000ea8000c1e1900 */
[----:B------:R-:W3:Y:S04]  /*0870*/  LDG.E R24, desc[UR16][R4.64+0x4] ;  /* 0x0000041004187981 */ /* 0x000ee8000c1e1900 */
[----:B------:R-:W4:Y:S04]  /*0880*/  LDG.E R21, desc[UR16][R2.64+0x8] ;  /* 0x0000081002157981 */ /* 0x000f28000c1e1900 */
[----:B------:R-:W4:Y:S04]  /*0890*/  LDG.E R14, desc[UR16][R4.64+0x8] ;  /* 0x00000810040e7981 */ /* 0x000f28000c1e1900 */
[----:B------:R-:W5:Y:S04]  /*08a0*/  LDG.E R16, desc[UR16][R2.64+0xc] ;  /* 0x00000c1002107981 */ /* 0x000f68000c1e1900 */
[----:B------:R-:W5:Y:S04]  /*08b0*/  LDG.E R17, desc[UR16][R4.64+0xc] ;  /* 0x00000c1004117981 */ /* 0x000f68000c1e1900 */
[----:B------:R-:W5:Y:S04]  /*08c0*/  LDG.E R27, desc[UR16][R4.64+0x18] ;  /* 0x00001810041b7981 */ /* 0x000f68000c1e1900 */
[----:B------:R-:W5:Y:S04]  /*08d0*/  LDG.E R25, desc[UR16][R2.64+0x1c] ;  /* 0x00001c1002197981 */ /* 0x000f68000c1e1900 */
[----:B------:R-:W5:Y:S01]  /*08e0*/  LDG.E R28, desc[UR16][R4.64+0x1c] ;  /* 0x00001c10041c7981 */ /* 0x000f62000c1e1900 */
[----:B--2---:R-:W-:-:S03]  /*08f0*/  FFMA R22, R20, R22, R13 ;  /* 0x0000001614167223 */ /* 0x004fc6000000000d */
[----:B------:R-:W2:Y:S04]  /*0900*/  LDG.E R13, desc[UR16][R2.64+0x10] ;  /* 0x00001010020d7981 */ /* 0x000ea8000c1e1900 */
[----:B------:R-:W2:Y:S01]  /*0910*/  LDG.E R20, desc[UR16][R4.64+0x10] ;  /* 0x0000101004147981 */ /* 0x000ea2000c1e1900 */
[----:B---3--:R-:W-:-:S03]  /*0920*/  FFMA R26, R23, R24, R22 ;  /* 0x00000018171a7223 */ /* 0x008fc60000000016 */
[----:B------:R-:W3:Y:S04]  /*0930*/  LDG.E R23, desc[UR16][R2.64+0x14] ;  /* 0x0000141002177981 */ /* 0x000ee8000c1e1900 */
[----:B------:R-:W3:Y:S04]  /*0940*/  LDG.E R24, desc[UR16][R4.64+0x14] ;  /* 0x0000141004187981 */ /* 0x000ee8000c1e1900 */
[----:B------:R-:W3:Y:S01]  /*0950*/  LDG.E R22, desc[UR16][R2.64+0x18] ;  /* 0x0000181002167981 */ /* 0x000ee2000c1e1900 */
[----:B----4-:R-:W-:-:S04]  /*0960*/  FFMA R21, R21, R14, R26 ;  /* 0x0000000e15157223 */ /* 0x010fc8000000001a */
[----:B-----5:R-:W-:Y:S01]  /*0970*/  FFMA R16, R16, R17, R21 ;  /* 0x0000001110107223 */ /* 0x020fe20000000015 */
[----:B------:R-:W-:-:S03]  /*0980*/  IADD3 R15, PT, PT, R15, 0x8, RZ ;  /* 0x000000080f0f7810 */ /* 0x000fc60007ffe0ff */
[----:B--2---:R-:W-:-:S04]  /*0990*/  FFMA R16, R13, R20, R16 ;  /* 0x000000140d107223 */ /* 0x004fc80000000010 */
[----:B---3--:R-:W-:-:S04]  /*09a0*/  FFMA R23, R23, R24, R16 ;  /* 0x0000001817177223 */ /* 0x008fc80000000010 */
[----:B------:R-:W-:-:S04]  /*09b0*/  FFMA R22, R22, R27, R23 ;  /* 0x0000001b16167223 */ /* 0x000fc80000000017 */
[----:B------:R-:W-:-:S07]  /*09c0*/  FFMA R13, R25, R28, R22 ;  /* 0x0000001c190d7223 */ /* 0x000fce0000000016 */
.L_x_4:
        /* <DEDUP_REMOVED lines=18> */
[----:B------:R-:W5:Y:S01]  /*0af0*/  LDG.E R24, desc[UR16][R2.64+0xc] ;  /* 0x00000c1002187981 */ /* 0x000f62000c1e1900 */
[----:B------:R-:W-:Y:S01]  /*0b00*/  IADD3 R15, PT, PT, R15, 0x4, RZ ;  /* 0x000000040f0f7810 */ /* 0x000fe20007ffe0ff */
[----:B--2---:R-:W-:-:S04]  /*0b10*/  FFMA R14, R14, R16, R13 ;  /* 0x000000100e0e7223 */ /* 0x004fc8000000000d */
[----:B---3--:R-:W-:-:S04]  /*0b20*/  FFMA R14, R17, R20, R14 ;  /* 0x00000014110e7223 */ /* 0x008fc8000000000e */
[----:B----4-:R-:W-:-:S04]  /*0b30*/  FFMA R14, R21, R22, R14 ;  /* 0x00000016150e7223 */ /* 0x010fc8000000000e */
[----:B-----5:R-:W-:-:S07]  /*0b40*/  FFMA R13, R23, R24, R14 ;  /* 0x00000018170d7223 */ /* 0x020fce000000000e */
.L_x_5:
[----:B------:R-:W-:Y:S05]  /*0b50*/  @!P1 BRA `(.L_x_3) ;  /* 0x0000000000489947 */ /* 0x000fea0003800000 */
[----:B------:R-:W0:Y:S01]  /*0b60*/  LDC.64 R4, c[0x0][0x380] ;  /* 0x0000e000ff047b82 */ /* 0x000e220000000a00 */
[----:B------:R-:W-:Y:S02]  /*0b70*/  IADD3 R17, PT, PT, R8, R15, RZ ;  /* 0x0000000f08117210 */ /* 0x000fe40007ffe0ff */
[----:B------:R-:W-:-:S05]  /*0b80*/  IADD3 R15, PT, PT, R15, UR6, RZ ;  /* 0x000000060f0f7c10 */ /* 0x000fca000fffe0ff */
[----:B------:R-:W1:Y:S01]  /*0b90*/  LDC.64 R2, c[0x0][0x388] ;  /* 0x0000e200ff027b82 */ /* 0x000e620000000a00 */
[----:B0-----:R-:W-:-:S05]  /*0ba0*/  IMAD.WIDE R4, R17, 0x4, R4 ;  /* 0x0000000411047825 */ /* 0x001fca00078e0204 */
[----:B------:R-:W2:Y:S01]  /*0bb0*/  LDG.E R8, desc[UR16][R4.64] ;  /* 0x0000001004087981 */ /* 0x000ea2000c1e1900 */
[----:B-1----:R-:W-:-:S05]  /*0bc0*/  IMAD.WIDE R2, R15, 0x4, R2 ;  /* 0x000000040f027825 */ /* 0x002fca00078e0202 */
[----:B------:R-:W2:Y:S01]  /*0bd0*/  LDG.E R14, desc[UR16][R2.64] ;  /* 0x00000010020e7981 */ /* 0x000ea2000c1e1900 */
[----:B------:R-:W-:Y:S01]  /*0be0*/  ISETP.NE.AND P0, PT, R10, 0x1, PT ;  /* 0x000000010a00780c */ /* 0x000fe20003f05270 */
[----:B--2---:R-:W-:-:S12]  /*0bf0*/  FFMA R13, R8, R14, R13 ;  /* 0x0000000e080d7223 */ /* 0x004fd8000000000d */
[----:B------:R-:W-:Y:S05]  /*0c00*/  @!P0 BRA `(.L_x_3) ;  /* 0x00000000001c8947 */ /* 0x000fea0003800000 */
[----:B------:R-:W-:Y:S01]  /*0c10*/  ISETP.NE.AND P0, PT, R10, 0x2, PT ;  /* 0x000000020a00780c */ /* 0x000fe20003f05270 */
[----:B------:R-:W2:Y:S04]  /*0c20*/  LDG.E R8, desc[UR16][R4.64+0x4] ;  /* 0x0000041004087981 */ /* 0x000ea8000c1e1900 */
[----:B------:R-:W2:Y:S08]  /*0c30*/  LDG.E R14, desc[UR16][R2.64+0x4] ;  /* 0x00000410020e7981 */ /* 0x000eb0000c1e1900 */
[----:B------:R-:W3:Y:S04]  /*0c40*/  @P0 LDG.E R16, desc[UR16][R4.64+0x8] ;  /* 0x0000081004100981 */ /* 0x000ee8000c1e1900 */
[----:B------:R-:W3:Y:S01]  /*0c50*/  @P0 LDG.E R15, desc[UR16][R2.64+0x8] ;  /* 0x00000810020f0981 */ /* 0x000ee2000c1e1900 */
[----:B--2---:R-:W-:-:S04]  /*0c60*/  FFMA R13, R8, R14, R13 ;  /* 0x0000000e080d7223 */ /* 0x004fc8000000000d */
[----:B---3--:R-:W-:-:S07]  /*0c70*/  @P0 FFMA R13, R16, R15, R13 ;  /* 0x0000000f100d0223 */ /* 0x008fce000000000d */
.L_x_3:
[----:B------:R-:W-:Y:S05]  /*0c80*/  BRA.U UP2, `(.L_x_6) ;  /* 0xfffffff502947547 */ /* 0x000fea000b83ffff */
[----:B------:R-:W-:Y:S05]  /*0c90*/  BRA.U UP1, `(.L_x_7) ;  /* 0xfffffff501707547 */ /* 0x000fea000b83ffff */
.L_x_0:
[----:B------:R-:W0:Y:S01]  /*0ca0*/  LDCU UR4, c[0x0][0x3b4] ;  /* 0x00007680ff0477ac */ /* 0x000e220008000800 */
[----:B------:R-:W1:Y:S01]  /*0cb0*/  LDC.64 R2, c[0x0][0x390] ;  /* 0x0000e400ff027b82 */ /* 0x000e620000000a00 */
[----:B------:R-:W2:Y:S01]  /*0cc0*/  LDCU UR5, c[0x0][0x3b8] ;  /* 0x00007700ff0577ac */ /* 0x000ea20008000800 */
[----:B0-----:R-:W-:-:S04]  /*0cd0*/  IMAD R7, R7, UR4, R0 ;  /* 0x0000000407077c24 */ /* 0x001fc8000f8e0200 */
[----:B--2---:R-:W-:-:S04]  /*0ce0*/  IMAD R7, R7, UR5, R6 ;  /* 0x0000000507077c24 */ /* 0x004fc8000f8e0206 */
[----:B-1----:R-:W-:-:S05]  /*0cf0*/  IMAD.WIDE R2, R7, 0x4, R2 ;  /* 0x0000000407027825 */ /* 0x002fca00078e0202 */
[----:B------:R-:W-:Y:S01]  /*0d00*/  STG.E desc[UR16][R2.64], R13 ;  /* 0x0000000d02007986 */ /* 0x000fe2000c101910 */
[----:B------:R-:W-:Y:S05]  /*0d10*/  EXIT ;  /* 0x000000000000794d */ /* 0x000fea0003800000 */
.L_x_8:
[----:B------:R-:W-:-:S00]  /*0d20*/  BRA `(.L_x_8) ;  /* 0xfffffffc00fc7947 */ /* 0x000fc0000383ffff */
[----:B------:R-:W-:-:S00]  /*0d30*/  NOP ;  /* 0x0000000000007918 */ /* 0x000fc00000000000 */
        /* <DEDUP_REMOVED lines=12> */
.L_x_9:


//--------------------- .nv.shared.reserved.0     --------------------------
	.section	.nv.shared.reserved.0,"aw",@nobits
	.weak		__nv_reservedSMEM_offset_0_alias
	.size		__nv_reservedSMEM_offset_0_alias, 0, 64
	.other		__nv_reservedSMEM_offset_0_alias,@"STO_CUDA_RESERVED_SHARED STV_DEFAULT"
__nv_reservedSMEM_offset_0_alias:
	.zero		0
	.zero		64


//--------------------- .nv.constant0._Z13conv3d_kernelPKfS0_Pfiiiiiiiii --------------------------
	.section	.nv.constant0._Z13conv3d_kernelPKfS0_Pfiiiiiiiii,"a",@progbits
	.sectionflags	@""
	.align	4
.nv.constant0._Z13conv3d_kernelPKfS0_Pfiiiiiiiii:
	.zero		956


//--------------------- SYMBOLS --------------------------

	.type		.nv.reservedSmem.offset0,@object
	.size		.nv.reservedSmem.offset0,0x4
